	.headerflags	@"EF_CUDA_TEXMODE_UNIFIED EF_CUDA_64BIT_ADDRESS EF_CUDA_ACCELERATORS EF_CUDA_SM90 EF_CUDA_VIRTUAL_SM(EF_CUDA_SM90)"
	.elftype	@"ET_EXEC"


//--------------------- .nv.info                  --------------------------
	.section	.nv.info,"",@"SHT_CUDA_INFO"
	.align	4


	//----- nvinfo : EIATTR_REGCOUNT
	.align		4
        /*0000*/ 	.byte	0x04, 0x2f
        /*0002*/ 	.short	(.L_3 - .L_2)
	.align		4
.L_2:
        /*0004*/ 	.word	index@(triton_poi_fused__native_batch_norm_legit_no_training__prelu_kernel_add_39)
        /*0008*/ 	.word	0x00000020


	//----- nvinfo : EIATTR_MIN_STACK_SIZE
	.align		4
.L_3:
        /*000c*/ 	.byte	0x04, 0x12
        /*000e*/ 	.short	(.L_5 - .L_4)
	.align		4
.L_4:
        /*0010*/ 	.word	index@(triton_poi_fused__native_batch_norm_legit_no_training__prelu_kernel_add_39)
        /*0014*/ 	.word	0x00000000


	//----- nvinfo : EIATTR_FRAME_SIZE
	.align		4
.L_5:
        /*0018*/ 	.byte	0x04, 0x11
        /*001a*/ 	.short	(.L_7 - .L_6)
	.align		4
.L_6:
        /*001c*/ 	.word	index@(triton_poi_fused__native_batch_norm_legit_no_training__prelu_kernel_add_39)
        /*0020*/ 	.word	0x00000000


	//----- nvinfo : EIATTR_MIN_STACK_SIZE
	.align		4
.L_7:
        /*0024*/ 	.byte	0x04, 0x12
        /*0026*/ 	.short	(.L_9 - .L_8)
	.align		4
.L_8:
        /*0028*/ 	.word	index@(triton_poi_fused__native_batch_norm_legit_no_training__prelu_kernel_add_39)
        /*002c*/ 	.word	0x00000000
.L_9:


//--------------------- .nv.info.triton_poi_fused__native_batch_norm_legit_no_training__prelu_kernel_add_39 --------------------------
	.section	.nv.info.triton_poi_fused__native_batch_norm_legit_no_training__prelu_kernel_add_39,"",@"SHT_CUDA_INFO"
	.sectionflags	@""
	.align	4


	//----- nvinfo : EIATTR_CUDA_API_VERSION
	.align		4
        /*0000*/ 	.byte	0x04, 0x37
        /*0002*/ 	.short	(.L_11 - .L_10)
.L_10:
        /*0004*/ 	.word	0x0000007c


	//----- nvinfo : EIATTR_KPARAM_INFO
	.align		4
.L_11:
        /*0008*/ 	.byte	0x04, 0x17
        /*000a*/ 	.short	(.L_13 - .L_12)
.L_12:
        /*000c*/ 	.word	0x00000000
        /*0010*/ 	.short	0x0013
        /*0012*/ 	.short	0x0098
        /*0014*/ 	.byte	0x00, 0xf0, 0x11, 0x00


	//----- nvinfo : EIATTR_KPARAM_INFO
	.align		4
.L_13:
        /*0018*/ 	.byte	0x04, 0x17
        /*001a*/ 	.short	(.L_15 - .L_14)
.L_14:
        /*001c*/ 	.word	0x00000000
        /*0020*/ 	.short	0x0012
        /*0022*/ 	.short	0x0090
        /*0024*/ 	.byte	0x00, 0xf4, 0x21, 0x00


	//----- nvinfo : EIATTR_KPARAM_INFO
	.align		4
.L_15:
        /*0028*/ 	.byte	0x04, 0x17
        /*002a*/ 	.short	(.L_17 - .L_16)
.L_16:
        /*002c*/ 	.word	0x00000000
        /*0030*/ 	.short	0x0011
        /*0032*/ 	.short	0x0088
        /*0034*/ 	.byte	0x00, 0xf4, 0x21, 0x00


	//----- nvinfo : EIATTR_KPARAM_INFO
	.align		4
.L_17:
        /*0038*/ 	.byte	0x04, 0x17
        /*003a*/ 	.short	(.L_19 - .L_18)
.L_18:
        /*003c*/ 	.word	0x00000000
        /*0040*/ 	.short	0x0010
        /*0042*/ 	.short	0x0080
        /*0044*/ 	.byte	0x00, 0xf4, 0x21, 0x00


	//----- nvinfo : EIATTR_KPARAM_INFO
	.align		4
.L_19:
        /*0048*/ 	.byte	0x04, 0x17
        /*004a*/ 	.short	(.L_21 - .L_20)
.L_20:
        /*004c*/ 	.word	0x00000000
        /*0050*/ 	.short	0x000f
        /*0052*/ 	.short	0x0078
        /*0054*/ 	.byte	0x00, 0xf4, 0x21, 0x00


	//----- nvinfo : EIATTR_KPARAM_INFO
	.align		4
.L_21:
        /*0058*/ 	.byte	0x04, 0x17
        /*005a*/ 	.short	(.L_23 - .L_22)
.L_22:
        /*005c*/ 	.word	0x00000000
        /*0060*/ 	.short	0x000e
        /*0062*/ 	.short	0x0070
        /*0064*/ 	.byte	0x00, 0xf4, 0x21, 0x00


	//----- nvinfo : EIATTR_KPARAM_INFO
	.align		4
.L_23:
        /*0068*/ 	.byte	0x04, 0x17
        /*006a*/ 	.short	(.L_25 - .L_24)
.L_24:
        /*006c*/ 	.word	0x00000000
        /*0070*/ 	.short	0x000d
        /*0072*/ 	.short	0x0068
        /*0074*/ 	.byte	0x00, 0xf4, 0x21, 0x00


	//----- nvinfo : EIATTR_KPARAM_INFO
	.align		4
.L_25:
        /*0078*/ 	.byte	0x04, 0x17
        /*007a*/ 	.short	(.L_27 - .L_26)
.L_26:
        /*007c*/ 	.word	0x00000000
        /*0080*/ 	.short	0x000c
        /*0082*/ 	.short	0x0060
        /*0084*/ 	.byte	0x00, 0xf4, 0x21, 0x00


	//----- nvinfo : EIATTR_KPARAM_INFO
	.align		4
.L_27:
        /*0088*/ 	.byte	0x04, 0x17
        /*008a*/ 	.short	(.L_29 - .L_28)
.L_28:
        /*008c*/ 	.word	0x00000000
        /*0090*/ 	.short	0x000b
        /*0092*/ 	.short	0x0058
        /*0094*/ 	.byte	0x00, 0xf4, 0x21, 0x00


	//----- nvinfo : EIATTR_KPARAM_INFO
	.align		4
.L_29:
        /*0098*/ 	.byte	0x04, 0x17
        /*009a*/ 	.short	(.L_31 - .L_30)
.L_30:
        /*009c*/ 	.word	0x00000000
        /*00a0*/ 	.short	0x000a
        /*00a2*/ 	.short	0x0050
        /*00a4*/ 	.byte	0x00, 0xf4, 0x21, 0x00


	//----- nvinfo : EIATTR_KPARAM_INFO
	.align		4
.L_31:
        /*00a8*/ 	.byte	0x04, 0x17
        /*00aa*/ 	.short	(.L_33 - .L_32)
.L_32:
        /*00ac*/ 	.word	0x00000000
        /*00b0*/ 	.short	0x0009
        /*00b2*/ 	.short	0x0048
        /*00b4*/ 	.byte	0x00, 0xf4, 0x21, 0x00


	//----- nvinfo : EIATTR_KPARAM_INFO
	.align		4
.L_33:
        /*00b8*/ 	.byte	0x04, 0x17
        /*00ba*/ 	.short	(.L_35 - .L_34)
.L_34:
        /*00bc*/ 	.word	0x00000000
        /*00c0*/ 	.short	0x0008
        /*00c2*/ 	.short	0x0040
        /*00c4*/ 	.byte	0x00, 0xf4, 0x21, 0x00


	//----- nvinfo : EIATTR_KPARAM_INFO
	.align		4
.L_35:
        /*00c8*/ 	.byte	0x04, 0x17
        /*00ca*/ 	.short	(.L_37 - .L_36)
.L_36:
        /*00cc*/ 	.word	0x00000000
        /*00d0*/ 	.short	0x0007
        /*00d2*/ 	.short	0x0038
        /*00d4*/ 	.byte	0x00, 0xf4, 0x21, 0x00


	//----- nvinfo : EIATTR_KPARAM_INFO
	.align		4
.L_37:
        /*00d8*/ 	.byte	0x04, 0x17
        /*00da*/ 	.short	(.L_39 - .L_38)
.L_38:
        /*00dc*/ 	.word	0x00000000
        /*00e0*/ 	.short	0x0006
        /*00e2*/ 	.short	0x0030
        /*00e4*/ 	.byte	0x00, 0xf4, 0x21, 0x00


	//----- nvinfo : EIATTR_KPARAM_INFO
	.align		4
.L_39:
        /*00e8*/ 	.byte	0x04, 0x17
        /*00ea*/ 	.short	(.L_41 - .L_40)
.L_40:
        /*00ec*/ 	.word	0x00000000
        /*00f0*/ 	.short	0x0005
        /*00f2*/ 	.short	0x0028
        /*00f4*/ 	.byte	0x00, 0xf4, 0x21, 0x00


	//----- nvinfo : EIATTR_KPARAM_INFO
	.align		4
.L_41:
        /*00f8*/ 	.byte	0x04, 0x17
        /*00fa*/ 	.short	(.L_43 - .L_42)
.L_42:
        /*00fc*/ 	.word	0x00000000
        /*0100*/ 	.short	0x0004
        /*0102*/ 	.short	0x0020
        /*0104*/ 	.byte	0x00, 0xf4, 0x21, 0x00


	//----- nvinfo : EIATTR_KPARAM_INFO
	.align		4
.L_43:
        /*0108*/ 	.byte	0x04, 0x17
        /*010a*/ 	.short	(.L_45 - .L_44)
.L_44:
        /*010c*/ 	.word	0x00000000
        /*0110*/ 	.short	0x0003
        /*0112*/ 	.short	0x0018
        /*0114*/ 	.byte	0x00, 0xf4, 0x21, 0x00


	//----- nvinfo : EIATTR_KPARAM_INFO
	.align		4
.L_45:
        /*0118*/ 	.byte	0x04, 0x17
        /*011a*/ 	.short	(.L_47 - .L_46)
.L_46:
        /*011c*/ 	.word	0x00000000
        /*0120*/ 	.short	0x0002
        /*0122*/ 	.short	0x0010
        /*0124*/ 	.byte	0x00, 0xf4, 0x21, 0x00


	//----- nvinfo : EIATTR_KPARAM_INFO
	.align		4
.L_47:
        /*0128*/ 	.byte	0x04, 0x17
        /*012a*/ 	.short	(.L_49 - .L_48)
.L_48:
        /*012c*/ 	.word	0x00000000
        /*0130*/ 	.short	0x0001
        /*0132*/ 	.short	0x0008
        /*0134*/ 	.byte	0x00, 0xf4, 0x21, 0x00


	//----- nvinfo : EIATTR_KPARAM_INFO
	.align		4
.L_49:
        /*0138*/ 	.byte	0x04, 0x17
        /*013a*/ 	.short	(.L_51 - .L_50)
.L_50:
        /*013c*/ 	.word	0x00000000
        /*0140*/ 	.short	0x0000
        /*0142*/ 	.short	0x0000
        /*0144*/ 	.byte	0x00, 0xf4, 0x21, 0x00


	//----- nvinfo : EIATTR_SPARSE_MMA_MASK
	.align		4
.L_51:
        /*0148*/ 	.byte	0x03, 0x50
        /*014a*/ 	.short	0x0000


	//----- nvinfo : EIATTR_MAXREG_COUNT
	.align		4
        /*014c*/ 	.byte	0x03, 0x1b
        /*014e*/ 	.short	0x00ff


	//----- nvinfo : EIATTR_EXIT_INSTR_OFFSETS
	.align		4
        /*0150*/ 	.byte	0x04, 0x1c
        /*0152*/ 	.short	(.L_53 - .L_52)


	//   ....[0]....
.L_52:
        /*0154*/ 	.word	0x000006f0


	//----- nvinfo : EIATTR_REQNTID
	.align		4
.L_53:
        /*0158*/ 	.byte	0x04, 0x10
        /*015a*/ 	.short	(.L_55 - .L_54)
.L_54:
        /*015c*/ 	.word	0x00000080
        /*0160*/ 	.word	0x00000001
        /*0164*/ 	.word	0x00000001


	//----- nvinfo : EIATTR_CBANK_PARAM_SIZE
	.align		4
.L_55:
        /*0168*/ 	.byte	0x03, 0x19
        /*016a*/ 	.short	0x009c


	//----- nvinfo : EIATTR_PARAM_CBANK
	.align		4
        /*016c*/ 	.byte	0x04, 0x0a
        /*016e*/ 	.short	(.L_57 - .L_56)
	.align		4
.L_56:
        /*0170*/ 	.word	index@(.nv.constant0.triton_poi_fused__native_batch_norm_legit_no_training__prelu_kernel_add_39)
        /*0174*/ 	.short	0x0210
        /*0176*/ 	.short	0x009c


	//----- nvinfo : EIATTR_SW_WAR
	.align		4
.L_57:
        /*0178*/ 	.byte	0x04, 0x36
        /*017a*/ 	.short	(.L_59 - .L_58)
.L_58:
        /*017c*/ 	.word	0x00000008
.L_59:


//--------------------- .nv.callgraph             --------------------------
	.section	.nv.callgraph,"",@"SHT_CUDA_CALLGRAPH"
	.align	4
	.sectionentsize	8
	.align		4
        /*0000*/ 	.word	0x00000000
	.align		4
        /*0004*/ 	.word	0xffffffff
	.align		4
        /*0008*/ 	.word	0x00000000
	.align		4
        /*000c*/ 	.word	0xfffffffe
	.align		4
        /*0010*/ 	.word	0x00000000
	.align		4
        /*0014*/ 	.word	0xfffffffd
	.align		4
        /*0018*/ 	.word	0x00000000
	.align		4
        /*001c*/ 	.word	0xfffffffc


//--------------------- .nv.constant4             --------------------------
	.section	.nv.constant4,"a",@progbits
	.align	8
	.align		8
.nv.constant4:
        /*0000*/ 	.dword	_$_str
	.align		8
        /*0008*/ 	.dword	_$_str_$_2


//--------------------- .text.triton_poi_fused__native_batch_norm_legit_no_training__prelu_kernel_add_39 --------------------------
	.section	.text.triton_poi_fused__native_batch_norm_legit_no_training__prelu_kernel_add_39,"ax",@progbits
	.align	128
        .global         triton_poi_fused__native_batch_norm_legit_no_training__prelu_kernel_add_39
        .type           triton_poi_fused__native_batch_norm_legit_no_training__prelu_kernel_add_39,@function
        .size           triton_poi_fused__native_batch_norm_legit_no_training__prelu_kernel_add_39,(.L_x_1 - triton_poi_fused__native_batch_norm_legit_no_training__prelu_kernel_add_39)
        .other          triton_poi_fused__native_batch_norm_legit_no_training__prelu_kernel_add_39,@"STO_CUDA_ENTRY STV_DEFAULT"
triton_poi_fused__native_batch_norm_legit_no_training__prelu_kernel_add_39:
.text.triton_poi_fused__native_batch_norm_legit_no_training__prelu_kernel_add_39:
[----:B------:R-:W-:Y:S01]  /*0000*/  LDC R1, c[0x0][0x28] ;  /* 0x00000a00ff017b82 */ /* 0x000fe20000000800 */
[----:B------:R-:W1:Y:S07]  /*0010*/  S2R R2, SR_TID.X ;  /* 0x0000000000027919 */ /* 0x000e6e0000002100 */
[----:B------:R-:W2:Y:S01]  /*0020*/  LDC.64 R8, c[0x0][0x220] ;  /* 0x00008800ff087b82 */ /* 0x000ea20000000a00 */
[----:B------:R-:W-:Y:S01]  /*0030*/  ULDC.64 UR4, c[0x0][0x208] ;  /* 0x0000820000047ab9 */ /* 0x000fe20000000a00 */
[----:B------:R-:W3:Y:S06]  /*0040*/  S2R R3, SR_CTAID.X ;  /* 0x0000000000037919 */ /* 0x000eec0000002500 */
[----:B------:R-:W4:Y:S08]  /*0050*/  LDC.64 R4, c[0x0][0x248] ;  /* 0x00009200ff047b82 */ /* 0x000f300000000a00 */
[----:B------:R-:W5:Y:S08]  /*0060*/  LDC.64 R6, c[0x0][0x218] ;  /* 0x00008600ff067b82 */ /* 0x000f700000000a00 */
[----:B------:R-:W5:Y:S01]  /*0070*/  LDC.64 R16, c[0x0][0x210] ;  /* 0x00008400ff107b82 */ /* 0x000f620000000a00 */
[----:B-1----:R-:W-:-:S07]  /*0080*/  LOP3.LUT R2, R2, 0x7f, RZ, 0xc0, !PT ;  /* 0x0000007f02027812 */ /* 0x002fce00078ec0ff */
[----:B------:R-:W1:Y:S01]  /*0090*/  LDC.64 R14, c[0x0][0x240] ;  /* 0x00009000ff0e7b82 */ /* 0x000e620000000a00 */
[----:B---3--:R-:W-:Y:S02]  /*00a0*/  SHF.R.S32.HI R0, RZ, 0x18, R3 ;  /* 0x00000018ff007819 */ /* 0x008fe40000011403 */
[----:B------:R-:W-:Y:S02]  /*00b0*/  LEA R2, R3, R2, 0x7 ;  /* 0x0000000203027211 */ /* 0x000fe400078e38ff */
[----:B------:R-:W-:-:S03]  /*00c0*/  SGXT R3, R0, 0x1 ;  /* 0x000000010003781a */ /* 0x000fc60000000200 */
[----:B------:R-:W3:Y:S01]  /*00d0*/  LDC.64 R22, c[0x0][0x238] ;  /* 0x00008e00ff167b82 */ /* 0x000ee20000000a00 */
[----:B------:R-:W-:-:S04]  /*00e0*/  LEA.HI R3, R3, R2, RZ, 0x4 ;  /* 0x0000000203037211 */ /* 0x000fc800078f20ff */
[----:B------:R-:W-:-:S03]  /*00f0*/  SHF.R.S32.HI R27, RZ, 0x4, R3 ;  /* 0x00000004ff1b7819 */ /* 0x000fc60000011403 */
[----:B------:R-:W3:Y:S01]  /*0100*/  LDC.64 R18, c[0x0][0x250] ;  /* 0x00009400ff127b82 */ /* 0x000ee20000000a00 */
[----:B------:R-:W-:-:S04]  /*0110*/  SHF.R.S32.HI R0, RZ, 0x1f, R3 ;  /* 0x0000001fff007819 */ /* 0x000fc80000011403 */
[----:B------:R-:W-:-:S03]  /*0120*/  LEA.HI R0, R0, R27, RZ, 0x6 ;  /* 0x0000001b00007211 */ /* 0x000fc600078f30ff */
[----:B------:R-:W3:Y:S01]  /*0130*/  LDC.64 R20, c[0x0][0x230] ;  /* 0x00008c00ff147b82 */ /* 0x000ee20000000a00 */
[----:B------:R-:W-:-:S04]  /*0140*/  LOP3.LUT R0, R0, 0xffffffc0, RZ, 0xc0, !PT ;  /* 0xffffffc000007812 */ /* 0x000fc800078ec0ff */
[----:B------:R-:W-:-:S03]  /*0150*/  IADD3 R27, R27, -R0, RZ ;  /* 0x800000001b1b7210 */ /* 0x000fc60007ffe0ff */
[----:B------:R-:W3:Y:S02]  /*0160*/  LDC.64 R28, c[0x0][0x228] ;  /* 0x00008a00ff1c7b82 */ /* 0x000ee40000000a00 */
[----:B--2---:R-:W-:-:S04]  /*0170*/  IMAD.WIDE R8, R27, 0x4, R8 ;  /* 0x000000041b087825 */ /* 0x004fc800078e0208 */
[C---:B----4-:R-:W-:Y:S01]  /*0180*/  IMAD.WIDE R4, R27.reuse, 0x4, R4 ;  /* 0x000000041b047825 */ /* 0x050fe200078e0204 */
[----:B------:R2:W4:Y:S01]  /*0190*/  LDG.E.EL R3, desc[UR4][R8.64] ;  /* 0x0000000408037981 */ /* 0x000522000c2e1900 */
[----:B------:R-:W3:Y:S04]  /*01a0*/  LDC.64 R10, c[0x0][0x280] ;  /* 0x0000a000ff0a7b82 */ /* 0x000ee80000000a00 */
[----:B------:R-:W4:Y:S01]  /*01b0*/  LDG.E.EL R5, desc[UR4][R4.64] ;  /* 0x0000000404057981 */ /* 0x000f22000c2e1900 */
[----:B-----5:R-:W-:-:S03]  /*01c0*/  IMAD.WIDE R6, R27, 0x4, R6 ;  /* 0x000000041b067825 */ /* 0x020fc600078e0206 */
[----:B------:R-:W5:Y:S01]  /*01d0*/  LDC.64 R12, c[0x0][0x258] ;  /* 0x00009600ff0c7b82 */ /* 0x000f620000000a00 */
[C---:B0-----:R-:W-:Y:S02]  /*01e0*/  IMAD.WIDE R16, R2.reuse, 0x4, R16 ;  /* 0x0000000402107825 */ /* 0x041fe400078e0210 */
[----:B------:R-:W4:Y:S02]  /*01f0*/  LDG.E.EL R7, desc[UR4][R6.64] ;  /* 0x0000000406077981 */ /* 0x000f24000c2e1900 */
[C---:B-1----:R-:W-:Y:S02]  /*0200*/  IMAD.WIDE R14, R27.reuse, 0x4, R14 ;  /* 0x000000041b0e7825 */ /* 0x042fe400078e020e */
[----:B------:R0:W4:Y:S01]  /*0210*/  LDG.E R24, desc[UR4][R16.64] ;  /* 0x0000000410187981 */ /* 0x000122000c1e1900 */
[----:B--2---:R-:W1:Y:S01]  /*0220*/  LDC.64 R8, c[0x0][0x268] ;  /* 0x00009a00ff087b82 */ /* 0x004e620000000a00 */
[----:B---3--:R-:W-:Y:S02]  /*0230*/  IMAD.WIDE R22, R2, 0x4, R22 ;  /* 0x0000000402167825 */ /* 0x008fe400078e0216 */
[----:B------:R2:W3:Y:S02]  /*0240*/  LDG.E.EL R6, desc[UR4][R14.64] ;  /* 0x000000040e067981 */ /* 0x0004e4000c2e1900 */
[----:B------:R-:W-:-:S03]  /*0250*/  IMAD.WIDE R18, R27, 0x4, R18 ;  /* 0x000000041b127825 */ /* 0x000fc600078e0212 */
[----:B0-----:R-:W0:Y:S01]  /*0260*/  LDC.64 R16, c[0x0][0x278] ;  /* 0x00009e00ff107b82 */ /* 0x001e220000000a00 */
[----:B------:R-:W3:Y:S04]  /*0270*/  LDG.E R25, desc[UR4][R22.64] ;  /* 0x0000000416197981 */ /* 0x000ee8000c1e1900 */
[----:B------:R2:W3:Y:S03]  /*0280*/  LDG.E.EL R0, desc[UR4][R18.64] ;  /* 0x0000000412007981 */ /* 0x0004e6000c2e1900 */
[----:B--2---:R-:W2:Y:S01]  /*0290*/  LDC.64 R14, c[0x0][0x260] ;  /* 0x00009800ff0e7b82 */ /* 0x004ea20000000a00 */
[----:B------:R-:W-:-:S04]  /*02a0*/  IMAD.WIDE R20, R27, 0x4, R20 ;  /* 0x000000041b147825 */ /* 0x000fc800078e0214 */
[C---:B------:R-:W-:Y:S02]  /*02b0*/  IMAD.WIDE R28, R27.reuse, 0x4, R28 ;  /* 0x000000041b1c7825 */ /* 0x040fe400078e021c */
[----:B------:R-:W3:Y:S01]  /*02c0*/  LDG.E.EL R21, desc[UR4][R20.64] ;  /* 0x0000000414157981 */ /* 0x000ee2000c2e1900 */
[----:B------:R-:W2:Y:S01]  /*02d0*/  LDC.64 R18, c[0x0][0x270] ;  /* 0x00009c00ff127b82 */ /* 0x000ea20000000a00 */
[C---:B-1----:R-:W-:Y:S02]  /*02e0*/  IMAD.WIDE R8, R2.reuse, 0x4, R8 ;  /* 0x0000000402087825 */ /* 0x042fe400078e0208 */
[----:B------:R-:W3:Y:S02]  /*02f0*/  LDG.E.EL R4, desc[UR4][R28.64] ;  /* 0x000000041c047981 */ /* 0x000ee4000c2e1900 */
[----:B------:R-:W-:Y:S02]  /*0300*/  IMAD.WIDE R10, R2, 0x4, R10 ;  /* 0x00000004020a7825 */ /* 0x000fe400078e020a */
[----:B------:R-:W3:Y:S01]  /*0310*/  LDG.E R8, desc[UR4][R8.64] ;  /* 0x0000000408087981 */ /* 0x000ee2000c1e1900 */
[----:B------:R-:W1:Y:S01]  /*0320*/  LDC.64 R22, c[0x0][0x288] ;  /* 0x0000a200ff167b82 */ /* 0x000e620000000a00 */
[----:B-----5:R-:W-:-:S02]  /*0330*/  IMAD.WIDE R12, R27, 0x4, R12 ;  /* 0x000000041b0c7825 */ /* 0x020fc400078e020c */
[----:B------:R-:W5:Y:S02]  /*0340*/  LDG.E R10, desc[UR4][R10.64] ;  /* 0x000000040a0a7981 */ /* 0x000f64000c1e1900 */
[C---:B0-----:R-:W-:Y:S02]  /*0350*/  IMAD.WIDE R16, R27.reuse, 0x4, R16 ;  /* 0x000000041b107825 */ /* 0x041fe400078e0210 */
[----:B------:R-:W5:Y:S02]  /*0360*/  LDG.E.EL R13, desc[UR4][R12.64] ;  /* 0x000000040c0d7981 */ /* 0x000f64000c2e1900 */
[C---:B--2---:R-:W-:Y:S02]  /*0370*/  IMAD.WIDE R14, R27.reuse, 0x4, R14 ;  /* 0x000000041b0e7825 */ /* 0x044fe400078e020e */
[----:B------:R-:W2:Y:S04]  /*0380*/  LDG.E.EL R16, desc[UR4][R16.64] ;  /* 0x0000000410107981 */ /* 0x000ea8000c2e1900 */
[----:B------:R-:W2:Y:S01]  /*0390*/  LDG.E.EL R14, desc[UR4][R14.64] ;  /* 0x000000040e0e7981 */ /* 0x000ea2000c2e1900 */
[----:B------:R-:W-:-:S06]  /*03a0*/  IMAD.WIDE R18, R27, 0x4, R18 ;  /* 0x000000041b127825 */ /* 0x000fcc00078e0212 */
[----:B------:R0:W2:Y:S01]  /*03b0*/  LDG.E.EL R19, desc[UR4][R18.64] ;  /* 0x0000000412137981 */ /* 0x0000a2000c2e1900 */
[----:B-1----:R-:W-:-:S06]  /*03c0*/  IMAD.WIDE R22, R27, 0x4, R22 ;  /* 0x000000041b167825 */ /* 0x002fcc00078e0216 */
[----:B------:R-:W2:Y:S01]  /*03d0*/  LDG.E.EL R23, desc[UR4][R22.64] ;  /* 0x0000000416177981 */ /* 0x000ea2000c2e1900 */
[----:B0-----:R-:W-:Y:S01]  /*03e0*/  HFMA2.MMA R18, -RZ, RZ, 1.625, 0 ;  /* 0x3e800000ff127435 */ /* 0x001fe200000001ff */
[----:B----4-:R-:W-:-:S04]  /*03f0*/  FADD R3, R3, 9.9999997473787516356e-06 ;  /* 0x3727c5ac03037421 */ /* 0x010fc80000000000 */
[----:B------:R-:W0:Y:S01]  /*0400*/  MUFU.SQRT R9, R3 ;  /* 0x0000000300097308 */ /* 0x000e220000002000 */
[----:B------:R-:W-:-:S07]  /*0410*/  FADD R5, R5, 9.9999997473787516356e-06 ;  /* 0x3727c5ac05057421 */ /* 0x000fce0000000000 */
[----:B------:R-:W1:Y:S01]  /*0420*/  MUFU.SQRT R11, R5 ;  /* 0x00000005000b7308 */ /* 0x000e620000002000 */
[C---:B0-----:R-:W-:Y:S02]  /*0430*/  FSETP.GT.AND P0, PT, R9.reuse, 8.50705917302346158658e+37, PT ;  /* 0x7e8000000900780b */ /* 0x041fe40003f04000 */
[----:B------:R-:W-:Y:S02]  /*0440*/  FSETP.GEU.AND P2, PT, R9, 1.175494350822287508e-38, PT ;  /* 0x008000000900780b */ /* 0x000fe40003f4e000 */
[C---:B-1----:R-:W-:Y:S02]  /*0450*/  FSETP.GT.AND P1, PT, R11.reuse, 8.50705917302346158658e+37, PT ;  /* 0x7e8000000b00780b */ /* 0x042fe40003f24000 */
[----:B------:R-:W-:-:S07]  /*0460*/  FSETP.GEU.AND P3, PT, R11, 1.175494350822287508e-38, PT ;  /* 0x008000000b00780b */ /* 0x000fce0003f6e000 */
[----:B------:R-:W-:-:S04]  /*0470*/  @P0 FMUL R9, R9, 0.25 ;  /* 0x3e80000009090820 */ /* 0x000fc80000400000 */
[----:B------:R-:W-:Y:S01]  /*0480*/  @!P2 FMUL R9, R9, 16777216 ;  /* 0x4b8000000909a820 */ /* 0x000fe20000400000 */
[----:B------:R-:W-:-:S05]  /*0490*/  @P1 FMUL R11, R11, 0.25 ;  /* 0x3e8000000b0b1820 */ /* 0x000fca0000400000 */
[----:B------:R-:W0:Y:S01]  /*04a0*/  MUFU.RCP R9, R9 ;  /* 0x0000000900097308 */ /* 0x000e220000001000 */
[----:B------:R-:W-:Y:S01]  /*04b0*/  @!P3 FMUL R11, R11, 16777216 ;  /* 0x4b8000000b0bb820 */ /* 0x000fe20000400000 */
[----:B------:R-:W-:-:S06]  /*04c0*/  FSEL R12, R18, 1, P0 ;  /* 0x3f800000120c7808 */ /* 0x000fcc0000000000 */
[----:B------:R-:W1:Y:S01]  /*04d0*/  MUFU.RCP R11, R11 ;  /* 0x0000000b000b7308 */ /* 0x000e620000001000 */
[----:B------:R-:W-:Y:S01]  /*04e0*/  @!P2 FMUL R12, R12, 16777216 ;  /* 0x4b8000000c0ca820 */ /* 0x000fe20000400000 */
[----:B------:R-:W-:Y:S01]  /*04f0*/  FSEL R18, R18, 1, P1 ;  /* 0x3f80000012127808 */ /* 0x000fe20000800000 */
[----:B------:R-:W-:Y:S02]  /*0500*/  FADD R7, R24, -R7 ;  /* 0x8000000718077221 */ /* 0x000fe40000000000 */
[----:B0-----:R-:W-:Y:S02]  /*0510*/  FMUL R12, R9, R12 ;  /* 0x0000000c090c7220 */ /* 0x001fe40000400000 */
[----:B------:R-:W-:Y:S02]  /*0520*/  @!P3 FMUL R18, R18, 16777216 ;  /* 0x4b8000001212b820 */ /* 0x000fe40000400000 */
[----:B------:R-:W-:Y:S01]  /*0530*/  FMUL R3, R12, R7 ;  /* 0x000000070c037220 */ /* 0x000fe20000400000 */
[----:B---3--:R-:W-:-:S02]  /*0540*/  FADD R25, R25, -R6 ;  /* 0x8000000619197221 */ /* 0x008fc40000000000 */
[----:B------:R-:W0:Y:S01]  /*0550*/  LDC.64 R6, c[0x0][0x298] ;  /* 0x0000a600ff067b82 */ /* 0x000e220000000a00 */
[----:B------:R-:W-:Y:S01]  /*0560*/  FFMA R3, R4, R3, R21 ;  /* 0x0000000304037223 */ /* 0x000fe20000000015 */
[----:B-1----:R-:W-:Y:S01]  /*0570*/  FMUL R18, R11, R18 ;  /* 0x000000120b127220 */ /* 0x002fe20000400000 */
[----:B------:R-:W-:-:S05]  /*0580*/  FSETP.GT.AND P3, PT, R8, RZ, PT ;  /* 0x000000ff0800720b */ /* 0x000fca0003f64000 */
[----:B------:R-:W1:Y:S01]  /*0590*/  LDC.64 R20, c[0x0][0x290] ;  /* 0x0000a400ff147b82 */ /* 0x000e620000000a00 */
[----:B------:R-:W-:Y:S01]  /*05a0*/  FMUL R18, R18, R25 ;  /* 0x0000001912127220 */ /* 0x000fe20000400000 */
[----:B-----5:R-:W-:-:S06]  /*05b0*/  FSETP.GT.AND P2, PT, R10, RZ, PT ;  /* 0x000000ff0a00720b */ /* 0x020fcc0003f44000 */
[----:B------:R-:W3:Y:S01]  /*05c0*/  LDC.64 R4, c[0x0][0x2a0] ;  /* 0x0000a800ff047b82 */ /* 0x000ee20000000a00 */
[----:B------:R-:W-:Y:S01]  /*05d0*/  FFMA R13, R0, R18, R13 ;  /* 0x00000012000d7223 */ /* 0x000fe2000000000d */
[----:B--2---:R-:W-:Y:S01]  /*05e0*/  FMUL R14, R14, R3 ;  /* 0x000000030e0e7220 */ /* 0x004fe20000400000 */
[----:B------:R-:W-:Y:S02]  /*05f0*/  FSETP.GT.AND P1, PT, R3, RZ, PT ;  /* 0x000000ff0300720b */ /* 0x000fe40003f24000 */
[----:B------:R-:W-:Y:S01]  /*0600*/  FMUL R16, R16, R13 ;  /* 0x0000000d10107220 */ /* 0x000fe20000400000 */
[----:B------:R-:W-:Y:S01]  /*0610*/  FSETP.GT.AND P0, PT, R13, RZ, PT ;  /* 0x000000ff0d00720b */ /* 0x000fe20003f04000 */
[----:B------:R-:W-:Y:S01]  /*0620*/  @!P3 FMUL R8, R8, R19 ;  /* 0x000000130808b220 */ /* 0x000fe20000400000 */
[----:B------:R-:W-:Y:S01]  /*0630*/  FSEL R9, R3, R14, P1 ;  /* 0x0000000e03097208 */ /* 0x000fe20000800000 */
[----:B------:R-:W-:Y:S01]  /*0640*/  @!P2 FMUL R10, R10, R23 ;  /* 0x000000170a0aa220 */ /* 0x000fe20000400000 */
[----:B------:R-:W-:-:S03]  /*0650*/  FSEL R11, R13, R16, P0 ;  /* 0x000000100d0b7208 */ /* 0x000fc60000000000 */
[----:B------:R-:W-:Y:S02]  /*0660*/  FADD R8, R9, R8 ;  /* 0x0000000809087221 */ /* 0x000fe40000000000 */
[----:B------:R-:W-:Y:S01]  /*0670*/  FADD R11, R11, R10 ;  /* 0x0000000a0b0b7221 */ /* 0x000fe20000000000 */
[----:B-1----:R-:W-:-:S04]  /*0680*/  IMAD.WIDE R20, R2, 0x4, R20 ;  /* 0x0000000402147825 */ /* 0x002fc800078e0214 */
[----:B------:R-:W-:Y:S01]  /*0690*/  FADD R11, R11, R8 ;  /* 0x000000080b0b7221 */ /* 0x000fe20000000000 */
[C---:B0-----:R-:W-:Y:S01]  /*06a0*/  IMAD.WIDE R6, R2.reuse, 0x4, R6 ;  /* 0x0000000402067825 */ /* 0x041fe200078e0206 */
[----:B------:R-:W-:Y:S03]  /*06b0*/  STG.E desc[UR4][R20.64], R3 ;  /* 0x0000000314007986 */ /* 0x000fe6000c101904 */
[----:B---3--:R-:W-:Y:S01]  /*06c0*/  IMAD.WIDE R4, R2, 0x4, R4 ;  /* 0x0000000402047825 */ /* 0x008fe200078e0204 */
[----:B------:R-:W-:Y:S04]  /*06d0*/  STG.E desc[UR4][R6.64], R13 ;  /* 0x0000000d06007986 */ /* 0x000fe8000c101904 */
[----:B------:R-:W-:Y:S01]  /*06e0*/  STG.E desc[UR4][R4.64], R11 ;  /* 0x0000000b04007986 */ /* 0x000fe2000c101904 */
[----:B------:R-:W-:Y:S05]  /*06f0*/  EXIT ;  /* 0x000000000000794d */ /* 0x000fea0003800000 */
.L_x_0:
[----:B------:R-:W-:-:S00]  /*0700*/  BRA `(.L_x_0) ;  /* 0xfffffffc00fc7947 */ /* 0x000fc0000383ffff */
[----:B------:R-:W-:-:S00]  /*0710*/  NOP ;  /* 0x0000000000007918 */ /* 0x000fc00000000000 */
        /* <DEDUP_REMOVED lines=14> */
.L_x_1:


//--------------------- .nv.global.init           --------------------------
	.section	.nv.global.init,"aw",@progbits
.nv.global.init:
	.type		_$_str,@object
	.size		_$_str,(_$_str_$_2 - _$_str)
_$_str:
        /*0000*/ 	.byte	0x5f, 0x5f, 0x43, 0x55, 0x44, 0x41, 0x5f, 0x46, 0x54, 0x5a, 0x00
	.type		_$_str_$_2,@object
	.size		_$_str_$_2,(.L_1 - _$_str_$_2)
_$_str_$_2:
        /*000b*/ 	.byte	0x5f, 0x5f, 0x43, 0x55, 0x44, 0x41, 0x5f, 0x50, 0x52, 0x45, 0x43, 0x5f, 0x53, 0x51, 0x52, 0x54
        /*001b*/ 	.byte	0x00
.L_1:


//--------------------- .nv.constant0.triton_poi_fused__native_batch_norm_legit_no_training__prelu_kernel_add_39 --------------------------
	.section	.nv.constant0.triton_poi_fused__native_batch_norm_legit_no_training__prelu_kernel_add_39,"a",@progbits
	.sectionflags	@""
	.align	4
.nv.constant0.triton_poi_fused__native_batch_norm_legit_no_training__prelu_kernel_add_39:
	.zero		684
